//
// Generated by NVIDIA NVVM Compiler
//
// Compiler Build ID: CL-36424714
// Cuda compilation tools, release 13.0, V13.0.88
// Based on NVVM 20.0.0
//

.version 9.0
.target sm_100
.address_size 64

	// .globl	_Z12compute_dataPiii

.visible .entry _Z12compute_dataPiii(
	.param .u64 .ptr .align 1 _Z12compute_dataPiii_param_0,
	.param .u32 _Z12compute_dataPiii_param_1,
	.param .u32 _Z12compute_dataPiii_param_2
)
{
	.reg .pred 	%p<3>;
	.reg .b32 	%r<12>;
	.reg .b64 	%rd<5>;

	ld.param.u64 	%rd2, [_Z12compute_dataPiii_param_0];
	ld.param.u32 	%r4, [_Z12compute_dataPiii_param_1];
	ld.param.u32 	%r5, [_Z12compute_dataPiii_param_2];
	mov.u32 	%r6, %tid.x;
	mov.u32 	%r7, %ntid.x;
	mov.u32 	%r8, %ctaid.x;
	mad.lo.s32 	%r1, %r7, %r8, %r6;
	setp.ge.s32 	%p1, %r1, %r5;
	@%p1 bra 	$L__BB0_4;
	cvta.to.global.u64 	%rd3, %rd2;
	mul.wide.s32 	%rd4, %r1, 4;
	add.s64 	%rd1, %rd3, %rd4;
	setp.lt.s32 	%p2, %r4, 1;
	mov.b32 	%r11, 0;
	@%p2 bra 	$L__BB0_3;
	ld.global.u32 	%r10, [%rd1];
	mul.lo.s32 	%r11, %r10, %r4;
$L__BB0_3:
	st.global.u32 	[%rd1], %r11;
$L__BB0_4:
	ret;

}


// ===== COMPILED SASS (sm_100) =====

	.target	sm_100

	.elftype	@"ET_EXEC"


//--------------------- .note.nv.tkinfo           --------------------------
	.section	.note.nv.tkinfo,"",@"SHT_NOTE"
	.sectionflags	@"SHF_NOTE_NV_TKINFO"
	.tkinfo
        /*0018*/ 	.word	0x00000002
        /*0030*/ 	.string	""
        /*0030*/ 	.string	"ptxas"
        /*0030*/ 	.string	"Cuda compilation tools, release 13.0, V13.0.88"
        /*0030*/ 	.string	"Build cuda_13.0.r13.0/compiler.36424714_0"
        /*0030*/ 	.string	"-arch sm_100 -m 64 "



//--------------------- .note.nv.cuinfo           --------------------------
	.section	.note.nv.cuinfo,"",@"SHT_NOTE"
	.sectionflags	@"SHF_NOTE_NV_CUINFO"
        /*0018*/ 	.short	0x0002
        /*001a*/ 	.short	0x0064
        /*001c*/ 	.short	0x0082
	.zero		2


//--------------------- .nv.info                  --------------------------
	.section	.nv.info,"",@"SHT_CUDA_INFO"
	.align	4


	//----- nvinfo : EIATTR_REGCOUNT
	.align		4
        /*0000*/ 	.byte	0x04, 0x2f
        /*0002*/ 	.short	(.L_1 - .L_0)
	.align		4
.L_0:
        /*0004*/ 	.word	index@(_Z12compute_dataPiii)
        /*0008*/ 	.word	0x00000008


	//----- nvinfo : EIATTR_FRAME_SIZE
	.align		4
.L_1:
        /*000c*/ 	.byte	0x04, 0x11
        /*000e*/ 	.short	(.L_3 - .L_2)
	.align		4
.L_2:
        /*0010*/ 	.word	index@(_Z12compute_dataPiii)
        /*0014*/ 	.word	0x00000000


	//----- nvinfo : EIATTR_MIN_STACK_SIZE
	.align		4
.L_3:
        /*0018*/ 	.byte	0x04, 0x12
        /*001a*/ 	.short	(.L_5 - .L_4)
	.align		4
.L_4:
        /*001c*/ 	.word	index@(_Z12compute_dataPiii)
        /*0020*/ 	.word	0x00000000
.L_5:


//--------------------- .nv.compat                --------------------------
	.section	.nv.compat,"",@"SHT_CUDA_COMPAT_INFO"
	.align	4
        /*0000*/ 	.byte	0x02, 0x09, 0x00, 0x00, 0x02, 0x02, 0x01, 0x00, 0x02, 0x05, 0x05, 0x00, 0x03, 0x07, 0x01, 0x01
        /*0010*/ 	.byte	0x02, 0x03, 0x00, 0x00, 0x02, 0x06, 0x01, 0x00, 0x04, 0x0b, 0x08, 0x00, 0x09, 0x00, 0x00, 0x00
        /*0020*/ 	.byte	0x00, 0x00, 0x00, 0x00


//--------------------- .nv.info._Z12compute_dataPiii --------------------------
	.section	.nv.info._Z12compute_dataPiii,"",@"SHT_CUDA_INFO"
	.sectionflags	@""
	.align	4


	//----- nvinfo : EIATTR_CUDA_API_VERSION
	.align		4
        /*0000*/ 	.byte	0x04, 0x37
        /*0002*/ 	.short	(.L_7 - .L_6)
.L_6:
        /*0004*/ 	.word	0x00000082


	//----- nvinfo : EIATTR_KPARAM_INFO
	.align		4
.L_7:
        /*0008*/ 	.byte	0x04, 0x17
        /*000a*/ 	.short	(.L_9 - .L_8)
.L_8:
        /*000c*/ 	.word	0x00000000
        /*0010*/ 	.short	0x0002
        /*0012*/ 	.short	0x000c
        /*0014*/ 	.byte	0x00, 0xf0, 0x11, 0x00


	//----- nvinfo : EIATTR_KPARAM_INFO
	.align		4
.L_9:
        /*0018*/ 	.byte	0x04, 0x17
        /*001a*/ 	.short	(.L_11 - .L_10)
.L_10:
        /*001c*/ 	.word	0x00000000
        /*0020*/ 	.short	0x0001
        /*0022*/ 	.short	0x0008
        /*0024*/ 	.byte	0x00, 0xf0, 0x11, 0x00


	//----- nvinfo : EIATTR_KPARAM_INFO
	.align		4
.L_11:
        /*0028*/ 	.byte	0x04, 0x17
        /*002a*/ 	.short	(.L_13 - .L_12)
.L_12:
        /*002c*/ 	.word	0x00000000
        /*0030*/ 	.short	0x0000
        /*0032*/ 	.short	0x0000
        /*0034*/ 	.byte	0x00, 0xf5, 0x21, 0x00


	//----- nvinfo : EIATTR_SPARSE_MMA_MASK
	.align		4
.L_13:
        /*0038*/ 	.byte	0x03, 0x50
        /*003a*/ 	.short	0x0000


	//----- nvinfo : EIATTR_MAXREG_COUNT
	.align		4
        /*003c*/ 	.byte	0x03, 0x1b
        /*003e*/ 	.short	0x00ff


	//----- nvinfo : EIATTR_MERCURY_ISA_VERSION
	.align		4
        /*0040*/ 	.byte	0x03, 0x5f
        /*0042*/ 	.short	0x0101


	//----- nvinfo : EIATTR_VRC_CTA_INIT_COUNT
	.align		4
        /*0044*/ 	.byte	0x02, 0x4a
	.zero		1
	.zero		1


	//----- nvinfo : EIATTR_EXIT_INSTR_OFFSETS
	.align		4
        /*0048*/ 	.byte	0x04, 0x1c
        /*004a*/ 	.short	(.L_15 - .L_14)


	//   ....[0]....
.L_14:
        /*004c*/ 	.word	0x00000070


	//   ....[1]....
        /*0050*/ 	.word	0x00000120


	//----- nvinfo : EIATTR_CBANK_PARAM_SIZE
	.align		4
.L_15:
        /*0054*/ 	.byte	0x03, 0x19
        /*0056*/ 	.short	0x0010


	//----- nvinfo : EIATTR_PARAM_CBANK
	.align		4
        /*0058*/ 	.byte	0x04, 0x0a
        /*005a*/ 	.short	(.L_17 - .L_16)
	.align		4
.L_16:
        /*005c*/ 	.word	index@(.nv.constant0._Z12compute_dataPiii)
        /*0060*/ 	.short	0x0380
        /*0062*/ 	.short	0x0010


	//----- nvinfo : EIATTR_SW_WAR
	.align		4
.L_17:
        /*0064*/ 	.byte	0x04, 0x36
        /*0066*/ 	.short	(.L_19 - .L_18)
.L_18:
        /*0068*/ 	.word	0x00000008
.L_19:


//--------------------- .nv.callgraph             --------------------------
	.section	.nv.callgraph,"",@"SHT_CUDA_CALLGRAPH"
	.align	4
	.sectionentsize	8
	.align		4
        /*0000*/ 	.word	0x00000000
	.align		4
        /*0004*/ 	.word	0xffffffff
	.align		4
        /*0008*/ 	.word	0x00000000
	.align		4
        /*000c*/ 	.word	0xfffffffe
	.align		4
        /*0010*/ 	.word	0x00000000
	.align		4
        /*0014*/ 	.word	0xfffffffd
	.align		4
        /*0018*/ 	.word	0x00000000
	.align		4
        /*001c*/ 	.word	0xfffffffc


//--------------------- .text._Z12compute_dataPiii --------------------------
	.section	.text._Z12compute_dataPiii,"ax",@progbits
	.align	128
        .global         _Z12compute_dataPiii
        .type           _Z12compute_dataPiii,@function
        .size           _Z12compute_dataPiii,(.L_x_2 - _Z12compute_dataPiii)
        .other          _Z12compute_dataPiii,@"STO_CUDA_ENTRY STV_DEFAULT"
_Z12compute_dataPiii:
.text._Z12compute_dataPiii:
[----:B------:R-:W-:Y:S01]  /*0000*/  LDC R1, c[0x0][0x37c] ;  /* 0x0000df00ff017b82 */ /* 0x000fe20000000800 */
[----:B------:R-:W0:Y:S01]  /*0010*/  S2R R5, SR_TID.X ;  /* 0x0000000000057919 */ /* 0x000e220000002100 */
[----:B------:R-:W0:Y:S01]  /*0020*/  LDCU UR4, c[0x0][0x360] ;  /* 0x00006c00ff0477ac */ /* 0x000e220008000800 */
[----:B------:R-:W0:Y:S01]  /*0030*/  S2R R0, SR_CTAID.X ;  /* 0x0000000000007919 */ /* 0x000e220000002500 */
[----:B------:R-:W1:Y:S01]  /*0040*/  LDCU UR5, c[0x0][0x38c] ;  /* 0x00007180ff0577ac */ /* 0x000e620008000800 */
[----:B0-----:R-:W-:-:S05]  /*0050*/  IMAD R5, R0, UR4, R5 ;  /* 0x0000000400057c24 */ /* 0x001fca000f8e0205 */
[----:B-1----:R-:W-:-:S13]  /*0060*/  ISETP.GE.AND P0, PT, R5, UR5, PT ;  /* 0x0000000505007c0c */ /* 0x002fda000bf06270 */
[----:B------:R-:W-:Y:S05]  /*0070*/  @P0 EXIT ;  /* 0x000000000000094d */ /* 0x000fea0003800000 */
[----:B------:R-:W0:Y:S01]  /*0080*/  LDCU UR6, c[0x0][0x388] ;  /* 0x00007100ff0677ac */ /* 0x000e220008000800 */
[----:B------:R-:W1:Y:S01]  /*0090*/  LDC.64 R2, c[0x0][0x380] ;  /* 0x0000e000ff027b82 */ /* 0x000e620000000a00 */
[----:B------:R-:W2:Y:S01]  /*00a0*/  LDCU.64 UR4, c[0x0][0x358] ;  /* 0x00006b00ff0477ac */ /* 0x000ea20008000a00 */
[----:B0-----:R-:W-:Y:S01]  /*00b0*/  UISETP.GE.AND UP0, UPT, UR6, 0x1, UPT ;  /* 0x000000010600788c */ /* 0x001fe2000bf06270 */
[----:B-1----:R-:W-:-:S04]  /*00c0*/  IMAD.WIDE R2, R5, 0x4, R2 ;  /* 0x0000000405027825 */ /* 0x002fc800078e0202 */
[----:B------:R-:W-:-:S04]  /*00d0*/  HFMA2 R5, -RZ, RZ, 0, 0 ;  /* 0x00000000ff057431 */ /* 0x000fc800000001ff */
[----:B--2---:R-:W-:Y:S05]  /*00e0*/  BRA.U !UP0, `(.L_x_0) ;  /* 0x0000000108087547 */ /* 0x004fea000b800000 */
[----:B------:R-:W2:Y:S02]  /*00f0*/  LDG.E R5, desc[UR4][R2.64] ;  /* 0x0000000402057981 */ /* 0x000ea4000c1e1900 */
[----:B--2---:R-:W-:-:S07]  /*0100*/  IMAD R5, R5, UR6, RZ ;  /* 0x0000000605057c24 */ /* 0x004fce000f8e02ff */
.L_x_0:
[----:B------:R-:W-:Y:S01]  /*0110*/  STG.E desc[UR4][R2.64], R5 ;  /* 0x0000000502007986 */ /* 0x000fe2000c101904 */
[----:B------:R-:W-:Y:S05]  /*0120*/  EXIT ;  /* 0x000000000000794d */ /* 0x000fea0003800000 */
.L_x_1:
[----:B------:R-:W-:-:S00]  /*0130*/  BRA `(.L_x_1) ;  /* 0xfffffffc00fc7947 */ /* 0x000fc0000383ffff */
[----:B------:R-:W-:-:S00]  /*0140*/  NOP ;  /* 0x0000000000007918 */ /* 0x000fc00000000000 */
        /* <DEDUP_REMOVED lines=11> */
.L_x_2:


//--------------------- .nv.shared.reserved.0     --------------------------
	.section	.nv.shared.reserved.0,"aw",@nobits
	.weak		__nv_reservedSMEM_offset_0_alias
	.size		__nv_reservedSMEM_offset_0_alias, 0, 64
	.other		__nv_reservedSMEM_offset_0_alias,@"STO_CUDA_RESERVED_SHARED STV_DEFAULT"
__nv_reservedSMEM_offset_0_alias:
	.zero		0
	.zero		64


//--------------------- .nv.constant0._Z12compute_dataPiii --------------------------
	.section	.nv.constant0._Z12compute_dataPiii,"a",@progbits
	.sectionflags	@""
	.align	4
.nv.constant0._Z12compute_dataPiii:
	.zero		912


//--------------------- SYMBOLS --------------------------

	.type		.nv.reservedSmem.offset0,@object
	.size		.nv.reservedSmem.offset0,0x4
